	.headerflags	@"EF_CUDA_TEXMODE_UNIFIED EF_CUDA_64BIT_ADDRESS EF_CUDA_ACCELERATORS EF_CUDA_SM90 EF_CUDA_VIRTUAL_SM(EF_CUDA_SM90)"
	.elftype	@"ET_EXEC"


//--------------------- .nv.info                  --------------------------
	.section	.nv.info,"",@"SHT_CUDA_INFO"
	.align	4


	//----- nvinfo : EIATTR_REGCOUNT
	.align		4
        /*0000*/ 	.byte	0x04, 0x2f
        /*0002*/ 	.short	(.L_3 - .L_2)
	.align		4
.L_2:
        /*0004*/ 	.word	index@(triton_poi_fused_add_cat_clone_relu_threshold_backward_2)
        /*0008*/ 	.word	0x00000020


	//----- nvinfo : EIATTR_MIN_STACK_SIZE
	.align		4
.L_3:
        /*000c*/ 	.byte	0x04, 0x12
        /*000e*/ 	.short	(.L_5 - .L_4)
	.align		4
.L_4:
        /*0010*/ 	.word	index@(triton_poi_fused_add_cat_clone_relu_threshold_backward_2)
        /*0014*/ 	.word	0x00000000


	//----- nvinfo : EIATTR_FRAME_SIZE
	.align		4
.L_5:
        /*0018*/ 	.byte	0x04, 0x11
        /*001a*/ 	.short	(.L_7 - .L_6)
	.align		4
.L_6:
        /*001c*/ 	.word	index@(triton_poi_fused_add_cat_clone_relu_threshold_backward_2)
        /*0020*/ 	.word	0x00000000


	//----- nvinfo : EIATTR_MIN_STACK_SIZE
	.align		4
.L_7:
        /*0024*/ 	.byte	0x04, 0x12
        /*0026*/ 	.short	(.L_9 - .L_8)
	.align		4
.L_8:
        /*0028*/ 	.word	index@(triton_poi_fused_add_cat_clone_relu_threshold_backward_2)
        /*002c*/ 	.word	0x00000000
.L_9:


//--------------------- .nv.info.triton_poi_fused_add_cat_clone_relu_threshold_backward_2 --------------------------
	.section	.nv.info.triton_poi_fused_add_cat_clone_relu_threshold_backward_2,"",@"SHT_CUDA_INFO"
	.sectionflags	@""
	.align	4


	//----- nvinfo : EIATTR_CUDA_API_VERSION
	.align		4
        /*0000*/ 	.byte	0x04, 0x37
        /*0002*/ 	.short	(.L_11 - .L_10)
.L_10:
        /*0004*/ 	.word	0x0000007c


	//----- nvinfo : EIATTR_KPARAM_INFO
	.align		4
.L_11:
        /*0008*/ 	.byte	0x04, 0x17
        /*000a*/ 	.short	(.L_13 - .L_12)
.L_12:
        /*000c*/ 	.word	0x00000000
        /*0010*/ 	.short	0x000d
        /*0012*/ 	.short	0x0068
        /*0014*/ 	.byte	0x00, 0xf0, 0x11, 0x00


	//----- nvinfo : EIATTR_KPARAM_INFO
	.align		4
.L_13:
        /*0018*/ 	.byte	0x04, 0x17
        /*001a*/ 	.short	(.L_15 - .L_14)
.L_14:
        /*001c*/ 	.word	0x00000000
        /*0020*/ 	.short	0x000c
        /*0022*/ 	.short	0x0060
        /*0024*/ 	.byte	0x00, 0xf4, 0x21, 0x00


	//----- nvinfo : EIATTR_KPARAM_INFO
	.align		4
.L_15:
        /*0028*/ 	.byte	0x04, 0x17
        /*002a*/ 	.short	(.L_17 - .L_16)
.L_16:
        /*002c*/ 	.word	0x00000000
        /*0030*/ 	.short	0x000b
        /*0032*/ 	.short	0x0058
        /*0034*/ 	.byte	0x00, 0xf4, 0x21, 0x00


	//----- nvinfo : EIATTR_KPARAM_INFO
	.align		4
.L_17:
        /*0038*/ 	.byte	0x04, 0x17
        /*003a*/ 	.short	(.L_19 - .L_18)
.L_18:
        /*003c*/ 	.word	0x00000000
        /*0040*/ 	.short	0x000a
        /*0042*/ 	.short	0x0050
        /*0044*/ 	.byte	0x00, 0xf4, 0x21, 0x00


	//----- nvinfo : EIATTR_KPARAM_INFO
	.align		4
.L_19:
        /*0048*/ 	.byte	0x04, 0x17
        /*004a*/ 	.short	(.L_21 - .L_20)
.L_20:
        /*004c*/ 	.word	0x00000000
        /*0050*/ 	.short	0x0009
        /*0052*/ 	.short	0x0048
        /*0054*/ 	.byte	0x00, 0xf4, 0x21, 0x00


	//----- nvinfo : EIATTR_KPARAM_INFO
	.align		4
.L_21:
        /*0058*/ 	.byte	0x04, 0x17
        /*005a*/ 	.short	(.L_23 - .L_22)
.L_22:
        /*005c*/ 	.word	0x00000000
        /*0060*/ 	.short	0x0008
        /*0062*/ 	.short	0x0040
        /*0064*/ 	.byte	0x00, 0xf4, 0x21, 0x00


	//----- nvinfo : EIATTR_KPARAM_INFO
	.align		4
.L_23:
        /*0068*/ 	.byte	0x04, 0x17
        /*006a*/ 	.short	(.L_25 - .L_24)
.L_24:
        /*006c*/ 	.word	0x00000000
        /*0070*/ 	.short	0x0007
        /*0072*/ 	.short	0x0038
        /*0074*/ 	.byte	0x00, 0xf4, 0x21, 0x00


	//----- nvinfo : EIATTR_KPARAM_INFO
	.align		4
.L_25:
        /*0078*/ 	.byte	0x04, 0x17
        /*007a*/ 	.short	(.L_27 - .L_26)
.L_26:
        /*007c*/ 	.word	0x00000000
        /*0080*/ 	.short	0x0006
        /*0082*/ 	.short	0x0030
        /*0084*/ 	.byte	0x00, 0xf4, 0x21, 0x00


	//----- nvinfo : EIATTR_KPARAM_INFO
	.align		4
.L_27:
        /*0088*/ 	.byte	0x04, 0x17
        /*008a*/ 	.short	(.L_29 - .L_28)
.L_28:
        /*008c*/ 	.word	0x00000000
        /*0090*/ 	.short	0x0005
        /*0092*/ 	.short	0x0028
        /*0094*/ 	.byte	0x00, 0xf4, 0x21, 0x00


	//----- nvinfo : EIATTR_KPARAM_INFO
	.align		4
.L_29:
        /*0098*/ 	.byte	0x04, 0x17
        /*009a*/ 	.short	(.L_31 - .L_30)
.L_30:
        /*009c*/ 	.word	0x00000000
        /*00a0*/ 	.short	0x0004
        /*00a2*/ 	.short	0x0020
        /*00a4*/ 	.byte	0x00, 0xf4, 0x21, 0x00


	//----- nvinfo : EIATTR_KPARAM_INFO
	.align		4
.L_31:
        /*00a8*/ 	.byte	0x04, 0x17
        /*00aa*/ 	.short	(.L_33 - .L_32)
.L_32:
        /*00ac*/ 	.word	0x00000000
        /*00b0*/ 	.short	0x0003
        /*00b2*/ 	.short	0x0018
        /*00b4*/ 	.byte	0x00, 0xf4, 0x21, 0x00


	//----- nvinfo : EIATTR_KPARAM_INFO
	.align		4
.L_33:
        /*00b8*/ 	.byte	0x04, 0x17
        /*00ba*/ 	.short	(.L_35 - .L_34)
.L_34:
        /*00bc*/ 	.word	0x00000000
        /*00c0*/ 	.short	0x0002
        /*00c2*/ 	.short	0x0010
        /*00c4*/ 	.byte	0x00, 0xf4, 0x21, 0x00


	//----- nvinfo : EIATTR_KPARAM_INFO
	.align		4
.L_35:
        /*00c8*/ 	.byte	0x04, 0x17
        /*00ca*/ 	.short	(.L_37 - .L_36)
.L_36:
        /*00cc*/ 	.word	0x00000000
        /*00d0*/ 	.short	0x0001
        /*00d2*/ 	.short	0x0008
        /*00d4*/ 	.byte	0x00, 0xf4, 0x21, 0x00


	//----- nvinfo : EIATTR_KPARAM_INFO
	.align		4
.L_37:
        /*00d8*/ 	.byte	0x04, 0x17
        /*00da*/ 	.short	(.L_39 - .L_38)
.L_38:
        /*00dc*/ 	.word	0x00000000
        /*00e0*/ 	.short	0x0000
        /*00e2*/ 	.short	0x0000
        /*00e4*/ 	.byte	0x00, 0xf4, 0x21, 0x00


	//----- nvinfo : EIATTR_SPARSE_MMA_MASK
	.align		4
.L_39:
        /*00e8*/ 	.byte	0x03, 0x50
        /*00ea*/ 	.short	0x0000


	//----- nvinfo : EIATTR_MAXREG_COUNT
	.align		4
        /*00ec*/ 	.byte	0x03, 0x1b
        /*00ee*/ 	.short	0x00ff


	//----- nvinfo : EIATTR_EXIT_INSTR_OFFSETS
	.align		4
        /*00f0*/ 	.byte	0x04, 0x1c
        /*00f2*/ 	.short	(.L_41 - .L_40)


	//   ....[0]....
.L_40:
        /*00f4*/ 	.word	0x00000850


	//   ....[1]....
        /*00f8*/ 	.word	0x00000870


	//----- nvinfo : EIATTR_REQNTID
	.align		4
.L_41:
        /*00fc*/ 	.byte	0x04, 0x10
        /*00fe*/ 	.short	(.L_43 - .L_42)
.L_42:
        /*0100*/ 	.word	0x00000080
        /*0104*/ 	.word	0x00000001
        /*0108*/ 	.word	0x00000001


	//----- nvinfo : EIATTR_CBANK_PARAM_SIZE
	.align		4
.L_43:
        /*010c*/ 	.byte	0x03, 0x19
        /*010e*/ 	.short	0x006c


	//----- nvinfo : EIATTR_PARAM_CBANK
	.align		4
        /*0110*/ 	.byte	0x04, 0x0a
        /*0112*/ 	.short	(.L_45 - .L_44)
	.align		4
.L_44:
        /*0114*/ 	.word	index@(.nv.constant0.triton_poi_fused_add_cat_clone_relu_threshold_backward_2)
        /*0118*/ 	.short	0x0210
        /*011a*/ 	.short	0x006c


	//----- nvinfo : EIATTR_SW_WAR
	.align		4
.L_45:
        /*011c*/ 	.byte	0x04, 0x36
        /*011e*/ 	.short	(.L_47 - .L_46)
.L_46:
        /*0120*/ 	.word	0x00000008
.L_47:


//--------------------- .nv.callgraph             --------------------------
	.section	.nv.callgraph,"",@"SHT_CUDA_CALLGRAPH"
	.align	4
	.sectionentsize	8
	.align		4
        /*0000*/ 	.word	0x00000000
	.align		4
        /*0004*/ 	.word	0xffffffff
	.align		4
        /*0008*/ 	.word	0x00000000
	.align		4
        /*000c*/ 	.word	0xfffffffe
	.align		4
        /*0010*/ 	.word	0x00000000
	.align		4
        /*0014*/ 	.word	0xfffffffd
	.align		4
        /*0018*/ 	.word	0x00000000
	.align		4
        /*001c*/ 	.word	0xfffffffc


//--------------------- .nv.constant4             --------------------------
	.section	.nv.constant4,"a",@progbits
	.align	8
	.align		8
.nv.constant4:
        /*0000*/ 	.dword	_$_str
	.align		8
        /*0008*/ 	.dword	_$_str_$_2


//--------------------- .text.triton_poi_fused_add_cat_clone_relu_threshold_backward_2 --------------------------
	.section	.text.triton_poi_fused_add_cat_clone_relu_threshold_backward_2,"ax",@progbits
	.align	128
        .global         triton_poi_fused_add_cat_clone_relu_threshold_backward_2
        .type           triton_poi_fused_add_cat_clone_relu_threshold_backward_2,@function
        .size           triton_poi_fused_add_cat_clone_relu_threshold_backward_2,(.L_x_1 - triton_poi_fused_add_cat_clone_relu_threshold_backward_2)
        .other          triton_poi_fused_add_cat_clone_relu_threshold_backward_2,@"STO_CUDA_ENTRY STV_DEFAULT"
triton_poi_fused_add_cat_clone_relu_threshold_backward_2:
.text.triton_poi_fused_add_cat_clone_relu_threshold_backward_2:
[----:B------:R-:W0:Y:S01]  /*0000*/  LDC R1, c[0x0][0x28] ;  /* 0x00000a00ff017b82 */ /* 0x000e220000000800 */
[----:B------:R-:W1:Y:S07]  /*0010*/  S2R R3, SR_TID.X ;  /* 0x0000000000037919 */ /* 0x000e6e0000002100 */
[----:B------:R-:W2:Y:S01]  /*0020*/  LDC.64 R12, c[0x0][0x220] ;  /* 0x00008800ff0c7b82 */ /* 0x000ea20000000a00 */
[----:B------:R-:W-:Y:S01]  /*0030*/  IMAD.MOV.U32 R25, RZ, RZ, RZ ;  /* 0x000000ffff197224 */ /* 0x000fe200078e00ff */
[----:B------:R-:W-:Y:S01]  /*0040*/  ULDC.64 UR4, c[0x0][0x208] ;  /* 0x0000820000047ab9 */ /* 0x000fe20000000a00 */
[----:B------:R-:W3:Y:S05]  /*0050*/  S2R R24, SR_CTAID.X ;  /* 0x0000000000187919 */ /* 0x000eea0000002500 */
[----:B------:R-:W4:Y:S01]  /*0060*/  LDC.64 R14, c[0x0][0x248] ;  /* 0x00009200ff0e7b82 */ /* 0x000f220000000a00 */
[----:B------:R-:W-:-:S07]  /*0070*/  IMAD.MOV.U32 R9, RZ, RZ, RZ ;  /* 0x000000ffff097224 */ /* 0x000fce00078e00ff */
[----:B------:R-:W5:Y:S08]  /*0080*/  LDC.64 R10, c[0x0][0x218] ;  /* 0x00008600ff0a7b82 */ /* 0x000f700000000a00 */
[----:B------:R-:W4:Y:S08]  /*0090*/  LDC.64 R22, c[0x0][0x210] ;  /* 0x00008400ff167b82 */ /* 0x000f300000000a00 */
[----:B------:R-:W5:Y:S01]  /*00a0*/  LDC.64 R28, c[0x0][0x228] ;  /* 0x00008a00ff1c7b82 */ /* 0x000f620000000a00 */
[----:B-1----:R-:W-:-:S02]  /*00b0*/  LOP3.LUT R3, R3, 0x7f, RZ, 0xc0, !PT ;  /* 0x0000007f03037812 */ /* 0x002fc400078ec0ff */
[----:B------:R-:W-:Y:S01]  /*00c0*/  CS2R R20, SRZ ;  /* 0x0000000000147805 */ /* 0x000fe2000001ff00 */
[----:B------:R-:W-:Y:S02]  /*00d0*/  ULDC.64 UR6, c[0x0][0x270] ;  /* 0x00009c0000067ab9 */ /* 0x000fe40000000a00 */
[----:B---3--:R-:W-:Y:S02]  /*00e0*/  IMAD R0, R24, 0x80, R3 ;  /* 0x0000008018007824 */ /* 0x008fe400078e0203 */
[----:B------:R-:W1:Y:S03]  /*00f0*/  LDC.64 R16, c[0x0][0x238] ;  /* 0x00008e00ff107b82 */ /* 0x000e660000000a00 */
[----:B------:R-:W-:Y:S02]  /*0100*/  SHF.R.S32.HI R5, RZ, 0x1f, R0 ;  /* 0x0000001fff057819 */ /* 0x000fe40000011400 */
[----:B------:R-:W-:-:S02]  /*0110*/  ISETP.GE.AND P0, PT, R0, 0x100, PT ;  /* 0x000001000000780c */ /* 0x000fc40003f06270 */
[----:B------:R-:W-:Y:S01]  /*0120*/  LEA.HI R3, R5, R0, RZ, 0x4 ;  /* 0x0000000005037211 */ /* 0x000fe200078f20ff */
[----:B------:R-:W3:Y:S03]  /*0130*/  LDC.64 R18, c[0x0][0x240] ;  /* 0x00009000ff127b82 */ /* 0x000ee60000000a00 */
[----:B------:R-:W-:-:S04]  /*0140*/  SHF.R.S32.HI R4, RZ, 0x4, R3 ;  /* 0x00000004ff047819 */ /* 0x000fc80000011403 */
[----:B------:R-:W-:-:S04]  /*0150*/  LEA.HI R2, R4, R4, RZ, 0x2 ;  /* 0x0000000404027211 */ /* 0x000fc800078f10ff */
[----:B------:R-:W-:-:S05]  /*0160*/  LOP3.LUT R7, R2, 0xfffffffc, RZ, 0xc0, !PT ;  /* 0xfffffffc02077812 */ /* 0x000fca00078ec0ff */
[----:B------:R-:W-:-:S04]  /*0170*/  IMAD.IADD R8, R4, 0x1, -R7 ;  /* 0x0000000104087824 */ /* 0x000fc800078e0a07 */
[C---:B--2---:R-:W-:Y:S01]  /*0180*/  IMAD.WIDE R12, R8.reuse, 0x4, R12 ;  /* 0x00000004080c7825 */ /* 0x044fe200078e020c */
[C---:B------:R-:W-:Y:S02]  /*0190*/  ISETP.GE.AND P1, PT, R8.reuse, 0x2, PT ;  /* 0x000000020800780c */ /* 0x040fe40003f26270 */
[----:B------:R-:W-:Y:S02]  /*01a0*/  ISETP.GT.AND P2, PT, R8, 0x1, !P0 ;  /* 0x000000010800780c */ /* 0x000fe40004744270 */
[----:B------:R-:W-:Y:S01]  /*01b0*/  ISETP.LT.AND P3, PT, R0, 0x100, !P1 ;  /* 0x000001000000780c */ /* 0x000fe20004f61270 */
[----:B----4-:R-:W-:-:S10]  /*01c0*/  IMAD.WIDE R14, R8, 0x4, R14 ;  /* 0x00000004080e7825 */ /* 0x010fd400078e020e */
[----:B------:R-:W2:Y:S04]  /*01d0*/  @P2 LDG.E.EL R9, desc[UR4][R14.64+-0x8] ;  /* 0xfffff8040e092981 */ /* 0x000ea8000c2e1900 */
[----:B------:R4:W2:Y:S01]  /*01e0*/  @P3 LDG.E.EL R25, desc[UR4][R12.64] ;  /* 0x000000040c193981 */ /* 0x0008a2000c2e1900 */
[----:B------:R-:W-:-:S04]  /*01f0*/  LEA.HI R5, R5, R0, RZ, 0x6 ;  /* 0x0000000005057211 */ /* 0x000fc800078f30ff */
[----:B------:R-:W-:Y:S01]  /*0200*/  LOP3.LUT R7, R5, 0xffffffc0, RZ, 0xc0, !PT ;  /* 0xffffffc005077812 */ /* 0x000fe200078ec0ff */
[----:B-----5:R-:W-:Y:S01]  /*0210*/  IMAD.WIDE R26, R8, 0x4, R10 ;  /* 0x00000004081a7825 */ /* 0x020fe200078e020a */
[----:B------:R-:W-:Y:S01]  /*0220*/  SHF.R.S32.HI R6, RZ, 0x6, R5 ;  /* 0x00000006ff067819 */ /* 0x000fe20000011405 */
[----:B------:R-:W5:Y:S01]  /*0230*/  LDC.64 R10, c[0x0][0x230] ;  /* 0x00008c00ff0a7b82 */ /* 0x000f620000000a00 */
[----:B------:R-:W-:Y:S01]  /*0240*/  LOP3.LUT R5, R3, 0xfffffff0, RZ, 0xc0, !PT ;  /* 0xfffffff003057812 */ /* 0x000fe200078ec0ff */
[C---:B------:R-:W-:Y:S01]  /*0250*/  IMAD.IADD R7, R0.reuse, 0x1, -R7 ;  /* 0x0000000100077824 */ /* 0x040fe200078e0a07 */
[----:B------:R1:W2:Y:S03]  /*0260*/  @P3 LDG.E.EL R20, desc[UR4][R26.64] ;  /* 0x000000041a143981 */ /* 0x0002a6000c2e1900 */
[----:B------:R-:W-:Y:S02]  /*0270*/  IMAD.IADD R5, R0, 0x1, -R5 ;  /* 0x0000000100057824 */ /* 0x000fe400078e0a05 */
[----:B0---4-:R-:W0:Y:S02]  /*0280*/  LDC.64 R12, c[0x0][0x250] ;  /* 0x00009400ff0c7b82 */ /* 0x011e240000000a00 */
[----:B------:R-:W-:-:S06]  /*0290*/  IMAD R5, R6, 0x20, R5 ;  /* 0x0000002006057824 */ /* 0x000fcc00078e0205 */
[----:B------:R-:W4:Y:S01]  /*02a0*/  LDC.64 R14, c[0x0][0x258] ;  /* 0x00009600ff0e7b82 */ /* 0x000f220000000a00 */
[----:B------:R-:W-:Y:S02]  /*02b0*/  IMAD R2, R8, 0x10, R5 ;  /* 0x0000001008027824 */ /* 0x000fe400078e0205 */
[----:B------:R-:W-:Y:S02]  /*02c0*/  IMAD R7, R6, 0x20, R7 ;  /* 0x0000002006077824 */ /* 0x000fe400078e0207 */
[----:B------:R-:W-:Y:S02]  /*02d0*/  VIADD R2, R2, 0xffffffe0 ;  /* 0xffffffe002027836 */ /* 0x000fe40000000000 */
[----:B------:R-:W-:Y:S01]  /*02e0*/  IMAD.WIDE R22, R7, 0x4, R22 ;  /* 0x0000000407167825 */ /* 0x000fe200078e0216 */
[----:B-1----:R-:W-:-:S03]  /*02f0*/  CS2R R26, SRZ ;  /* 0x00000000001a7805 */ /* 0x002fc6000001ff00 */
[----:B------:R-:W-:Y:S01]  /*0300*/  IMAD.WIDE R16, R2, 0x4, R16 ;  /* 0x0000000402107825 */ /* 0x000fe200078e0210 */
[----:B------:R1:W2:Y:S03]  /*0310*/  @P3 LDG.E R21, desc[UR4][R22.64] ;  /* 0x0000000416153981 */ /* 0x0002a6000c1e1900 */
[----:B------:R-:W-:Y:S01]  /*0320*/  IMAD.MOV.U32 R2, RZ, RZ, RZ ;  /* 0x000000ffff027224 */ /* 0x000fe200078e00ff */
[----:B------:R-:W2:Y:S01]  /*0330*/  @P2 LDG.E R26, desc[UR4][R16.64] ;  /* 0x00000004101a2981 */ /* 0x000ea2000c1e1900 */
[----:B---3--:R-:W-:-:S04]  /*0340*/  IMAD.WIDE R18, R8, 0x4, R18 ;  /* 0x0000000408127825 */ /* 0x008fc800078e0212 */
[----:B------:R-:W-:Y:S01]  /*0350*/  IMAD.MOV.U32 R7, RZ, RZ, RZ ;  /* 0x000000ffff077224 */ /* 0x000fe200078e00ff */
[----:B------:R-:W3:Y:S01]  /*0360*/  @P2 LDG.E.EL R2, desc[UR4][R18.64+-0x8] ;  /* 0xfffff80412022981 */ /* 0x000ee2000c2e1900 */
[C---:B------:R-:W-:Y:S01]  /*0370*/  IMAD.WIDE R28, R8.reuse, 0x4, R28 ;  /* 0x00000004081c7825 */ /* 0x040fe200078e021c */
[----:B-1----:R-:W1:Y:S03]  /*0380*/  LDC.64 R22, c[0x0][0x260] ;  /* 0x00009800ff167b82 */ /* 0x002e660000000a00 */
[C---:B-----5:R-:W-:Y:S01]  /*0390*/  IMAD.WIDE R10, R8.reuse, 0x4, R10 ;  /* 0x00000004080a7825 */ /* 0x060fe200078e020a */
[----:B------:R5:W3:Y:S03]  /*03a0*/  @P3 LDG.E.EL R7, desc[UR4][R28.64] ;  /* 0x000000041c073981 */ /* 0x000ae6000c2e1900 */
[C---:B0-----:R-:W-:Y:S01]  /*03b0*/  IMAD.WIDE R12, R8.reuse, 0x4, R12 ;  /* 0x00000004080c7825 */ /* 0x041fe200078e020c */
[----:B------:R-:W3:Y:S03]  /*03c0*/  @P3 LDG.E.EL R27, desc[UR4][R10.64] ;  /* 0x000000040a1b3981 */ /* 0x000ee6000c2e1900 */
[----:B----4-:R-:W-:-:S04]  /*03d0*/  IMAD.WIDE R14, R8, 0x4, R14 ;  /* 0x00000004080e7825 */ /* 0x010fc800078e020e */
[----:B------:R-:W-:Y:S02]  /*03e0*/  IMAD.MOV.U32 R8, RZ, RZ, RZ ;  /* 0x000000ffff087224 */ /* 0x000fe400078e00ff */
[----:B-----5:R-:W-:-:S04]  /*03f0*/  IMAD.MOV.U32 R28, RZ, RZ, RZ ;  /* 0x000000ffff1c7224 */ /* 0x020fc800078e00ff */
[----:B------:R0:W4:Y:S04]  /*0400*/  @P2 LDG.E.EL R8, desc[UR4][R12.64+-0x8] ;  /* 0xfffff8040c082981 */ /* 0x000128000c2e1900 */
[----:B------:R3:W5:Y:S01]  /*0410*/  @P2 LDG.E.EL R28, desc[UR4][R14.64+-0x8] ;  /* 0xfffff8040e1c2981 */ /* 0x000762000c2e1900 */
[----:B------:R-:W-:Y:S02]  /*0420*/  IMAD.MOV.U32 R16, RZ, RZ, RZ ;  /* 0x000000ffff107224 */ /* 0x000fe400078e00ff */
[----:B-1----:R-:W-:-:S05]  /*0430*/  IMAD.WIDE R22, R0, 0x4, R22 ;  /* 0x0000000400167825 */ /* 0x002fca00078e0216 */
[----:B------:R-:W5:Y:S01]  /*0440*/  @!P0 LDG.E R16, desc[UR4][R22.64] ;  /* 0x0000000416108981 */ /* 0x000f62000c1e1900 */
[----:B0-----:R-:W-:Y:S01]  /*0450*/  IMAD.MOV.U32 R12, RZ, RZ, 0x3e800000 ;  /* 0x3e800000ff0c7424 */ /* 0x001fe200078e00ff */
[----:B------:R-:W-:-:S04]  /*0460*/  SHF.R.S32.HI R13, RZ, 0x18, R24 ;  /* 0x00000018ff0d7819 */ /* 0x000fc80000011418 */
[----:B------:R-:W-:-:S04]  /*0470*/  SGXT R13, R13, 0x1 ;  /* 0x000000010d0d781a */ /* 0x000fc80000000200 */
[----:B------:R-:W-:Y:S01]  /*0480*/  LEA.HI R13, R13, R0, RZ, 0x5 ;  /* 0x000000000d0d7211 */ /* 0x000fe200078f28ff */
[----:B------:R-:W-:Y:S01]  /*0490*/  IMAD R6, R6, 0x20, R5 ;  /* 0x0000002006067824 */ /* 0x000fe200078e0205 */
[----:B--2---:R-:W-:-:S05]  /*04a0*/  SEL R25, R25, RZ, P3 ;  /* 0x000000ff19197207 */ /* 0x004fca0001800000 */
[----:B------:R-:W-:Y:S01]  /*04b0*/  FADD R25, R25, 9.9999997473787516356e-06 ;  /* 0x3727c5ac19197421 */ /* 0x000fe20000000000 */
[----:B------:R-:W-:-:S03]  /*04c0*/  SEL R9, R9, RZ, P2 ;  /* 0x000000ff09097207 */ /* 0x000fc60001000000 */
[----:B------:R-:W0:Y:S02]  /*04d0*/  MUFU.SQRT R17, R25 ;  /* 0x0000001900117308 */ /* 0x000e240000002000 */
[----:B------:R-:W-:-:S06]  /*04e0*/  FADD R9, R9, 9.9999997473787516356e-06 ;  /* 0x3727c5ac09097421 */ /* 0x000fcc0000000000 */
[----:B------:R-:W1:Y:S01]  /*04f0*/  MUFU.SQRT R11, R9 ;  /* 0x00000009000b7308 */ /* 0x000e620000002000 */
[C---:B0-----:R-:W-:Y:S02]  /*0500*/  FSETP.GT.AND P6, PT, R17.reuse, 8.50705917302346158658e+37, PT ;  /* 0x7e8000001100780b */ /* 0x041fe40003fc4000 */
[----:B------:R-:W-:Y:S02]  /*0510*/  FSETP.GEU.AND P5, PT, R17, 1.175494350822287508e-38, PT ;  /* 0x008000001100780b */ /* 0x000fe40003fae000 */
[----:B------:R-:W-:Y:S02]  /*0520*/  FSEL R10, R12, 1, P6 ;  /* 0x3f8000000c0a7808 */ /* 0x000fe40003000000 */
[----:B-1----:R-:W-:-:S07]  /*0530*/  FSETP.GT.AND P4, PT, R11, 8.50705917302346158658e+37, PT ;  /* 0x7e8000000b00780b */ /* 0x002fce0003f84000 */
[----:B------:R-:W-:Y:S01]  /*0540*/  @P6 FMUL R17, R17, 0.25 ;  /* 0x3e80000011116820 */ /* 0x000fe20000400000 */
[----:B------:R-:W-:-:S03]  /*0550*/  FSETP.GEU.AND P6, PT, R11, 1.175494350822287508e-38, PT ;  /* 0x008000000b00780b */ /* 0x000fc60003fce000 */
[----:B------:R-:W-:Y:S02]  /*0560*/  @!P5 FMUL R17, R17, 16777216 ;  /* 0x4b8000001111d820 */ /* 0x000fe40000400000 */
[----:B------:R-:W-:-:S04]  /*0570*/  @P4 FMUL R11, R11, 0.25 ;  /* 0x3e8000000b0b4820 */ /* 0x000fc80000400000 */
[----:B------:R-:W0:Y:S04]  /*0580*/  MUFU.RCP R17, R17 ;  /* 0x0000001100117308 */ /* 0x000e280000001000 */
[----:B------:R-:W-:-:S06]  /*0590*/  @!P6 FMUL R11, R11, 16777216 ;  /* 0x4b8000000b0be820 */ /* 0x000fcc0000400000 */
[----:B------:R-:W1:Y:S01]  /*05a0*/  MUFU.RCP R11, R11 ;  /* 0x0000000b000b7308 */ /* 0x000e620000001000 */
[----:B------:R-:W-:Y:S01]  /*05b0*/  FSEL R12, R12, 1, P4 ;  /* 0x3f8000000c0c7808 */ /* 0x000fe20002000000 */
[----:B------:R-:W-:Y:S01]  /*05c0*/  @!P5 FMUL R10, R10, 16777216 ;  /* 0x4b8000000a0ad820 */ /* 0x000fe20000400000 */
[----:B------:R-:W-:Y:S02]  /*05d0*/  SEL R9, R21, RZ, P3 ;  /* 0x000000ff15097207 */ /* 0x000fe40001800000 */
[----:B------:R-:W-:Y:S01]  /*05e0*/  SEL R20, R20, RZ, P3 ;  /* 0x000000ff14147207 */ /* 0x000fe20001800000 */
[----:B------:R-:W-:Y:S01]  /*05f0*/  @!P6 FMUL R12, R12, 16777216 ;  /* 0x4b8000000c0ce820 */ /* 0x000fe20000400000 */
[----:B---3--:R-:W-:Y:S01]  /*0600*/  SEL R15, R2, RZ, P2 ;  /* 0x000000ff020f7207 */ /* 0x008fe20001000000 */
[----:B0-----:R-:W-:Y:S01]  /*0610*/  FMUL R10, R17, R10 ;  /* 0x0000000a110a7220 */ /* 0x001fe20000400000 */
[----:B------:R-:W-:Y:S01]  /*0620*/  SEL R2, R26, RZ, P2 ;  /* 0x000000ff1a027207 */ /* 0x000fe20001000000 */
[----:B------:R-:W-:Y:S01]  /*0630*/  FADD R9, R9, -R20 ;  /* 0x8000001409097221 */ /* 0x000fe20000000000 */
[----:B------:R-:W-:-:S03]  /*0640*/  SEL R27, R27, RZ, P3 ;  /* 0x000000ff1b1b7207 */ /* 0x000fc60001800000 */
[----:B------:R-:W-:Y:S01]  /*0650*/  FMUL R9, R10, R9 ;  /* 0x000000090a097220 */ /* 0x000fe20000400000 */
[----:B-1----:R-:W-:Y:S01]  /*0660*/  FMUL R11, R11, R12 ;  /* 0x0000000c0b0b7220 */ /* 0x002fe20000400000 */
[----:B------:R-:W-:Y:S01]  /*0670*/  FADD R2, R2, -R15 ;  /* 0x8000000f02027221 */ /* 0x000fe20000000000 */
[----:B------:R-:W-:Y:S02]  /*0680*/  SEL R12, R7, RZ, P3 ;  /* 0x000000ff070c7207 */ /* 0x000fe40001800000 */
[----:B------:R-:W-:Y:S01]  /*0690*/  SHF.R.S32.HI R10, RZ, 0x5, R13 ;  /* 0x00000005ff0a7819 */ /* 0x000fe2000001140d */
[----:B------:R-:W-:Y:S01]  /*06a0*/  FMUL R11, R2, R11 ;  /* 0x0000000b020b7220 */ /* 0x000fe20000400000 */
[----:B----4-:R-:W-:Y:S01]  /*06b0*/  SEL R7, R8, RZ, P2 ;  /* 0x000000ff08077207 */ /* 0x010fe20001000000 */
[----:B------:R-:W-:Y:S01]  /*06c0*/  FFMA R2, R12, R9, R27 ;  /* 0x000000090c027223 */ /* 0x000fe2000000001b */
[----:B-----5:R-:W-:Y:S01]  /*06d0*/  SEL R28, R28, RZ, P2 ;  /* 0x000000ff1c1c7207 */ /* 0x020fe20001000000 */
[----:B------:R-:W0:Y:S01]  /*06e0*/  LDC.64 R8, c[0x0][0x268] ;  /* 0x00009a00ff087b82 */ /* 0x000e220000000a00 */
[----:B------:R-:W-:-:S03]  /*06f0*/  LEA.HI R13, R13, R10, RZ, 0x1 ;  /* 0x0000000a0d0d7211 */ /* 0x000fc600078f08ff */
[----:B------:R-:W-:Y:S01]  /*0700*/  FFMA R28, R11, R7, R28 ;  /* 0x000000070b1c7223 */ /* 0x000fe2000000001c */
[----:B------:R-:W-:Y:S02]  /*0710*/  LOP3.LUT R13, R13, 0xffffffe, RZ, 0xc0, !PT ;  /* 0x0ffffffe0d0d7812 */ /* 0x000fe400078ec0ff */
[----:B------:R-:W-:Y:S02]  /*0720*/  LEA.HI R7, R3, R4, RZ, 0x1 ;  /* 0x0000000403077211 */ /* 0x000fe400078f08ff */
[----:B------:R-:W-:Y:S02]  /*0730*/  FSETP.GEU.AND P2, PT, R2, RZ, PT ;  /* 0x000000ff0200720b */ /* 0x000fe40003f4e000 */
[----:B------:R-:W-:Y:S01]  /*0740*/  FSETP.GEU.AND P3, PT, R28, RZ, PT ;  /* 0x000000ff1c00720b */ /* 0x000fe20003f6e000 */
[----:B------:R-:W-:Y:S01]  /*0750*/  IMAD.IADD R13, R10, 0x1, -R13 ;  /* 0x000000010a0d7824 */ /* 0x000fe200078e0a0d */
[----:B------:R-:W-:Y:S02]  /*0760*/  LOP3.LUT R7, R7, 0x7fffffe, RZ, 0xc0, !PT ;  /* 0x07fffffe07077812 */ /* 0x000fe400078ec0ff */
[----:B------:R-:W-:-:S02]  /*0770*/  FSEL R3, R2, RZ, P2 ;  /* 0x000000ff02037208 */ /* 0x000fc40001000000 */
[----:B------:R-:W-:Y:S01]  /*0780*/  @P1 FSEL R3, R28, RZ, P3 ;  /* 0x000000ff1c031208 */ /* 0x000fe20001800000 */
[----:B------:R-:W-:Y:S02]  /*0790*/  IMAD.IADD R7, R4, 0x1, -R7 ;  /* 0x0000000104077824 */ /* 0x000fe400078e0a07 */
[----:B------:R-:W-:Y:S01]  /*07a0*/  IMAD R6, R13, 0x10, R6 ;  /* 0x000000100d067824 */ /* 0x000fe200078e0206 */
[C---:B------:R-:W-:Y:S01]  /*07b0*/  FSETP.GEU.AND P1, PT, R3.reuse, -R16, PT ;  /* 0x800000100300720b */ /* 0x040fe20003f2e000 */
[----:B------:R-:W-:Y:S02]  /*07c0*/  FADD R2, R3, R16 ;  /* 0x0000001003027221 */ /* 0x000fe40000000000 */
[----:B------:R-:W-:-:S03]  /*07d0*/  IMAD R7, R7, 0x20, R6 ;  /* 0x0000002007077824 */ /* 0x000fc600078e0206 */
[----:B------:R-:W-:Y:S01]  /*07e0*/  FSEL R5, R2, RZ, P1 ;  /* 0x000000ff02057208 */ /* 0x000fe20000800000 */
[----:B0-----:R-:W-:Y:S01]  /*07f0*/  IMAD.WIDE R8, R7, 0x4, R8 ;  /* 0x0000000407087825 */ /* 0x001fe200078e0208 */
[----:B------:R-:W-:Y:S02]  /*0800*/  IADD3 R2, P1, R0, UR6, RZ ;  /* 0x0000000600027c10 */ /* 0x000fe4000ff3e0ff */
[----:B------:R-:W-:Y:S02]  /*0810*/  FSETP.GTU.AND P2, PT, R5, RZ, PT ;  /* 0x000000ff0500720b */ /* 0x000fe40003f4c000 */
[----:B------:R-:W-:Y:S01]  /*0820*/  LEA.HI.X.SX32 R3, R0, UR7, 0x1, P1 ;  /* 0x0000000700037c11 */ /* 0x000fe200088f0eff */
[----:B------:R0:W-:Y:S01]  /*0830*/  @!P0 STG.E desc[UR4][R8.64], R5 ;  /* 0x0000000508008986 */ /* 0x0001e2000c101904 */
[----:B------:R-:W-:Y:S01]  /*0840*/  SEL R7, RZ, 0x1, P2 ;  /* 0x00000001ff077807 */ /* 0x000fe20001000000 */
[----:B0-----:R-:W-:Y:S08]  /*0850*/  @P0 EXIT ;  /* 0x000000000000094d */ /* 0x001ff00003800000 */
[----:B------:R-:W-:Y:S01]  /*0860*/  STG.E.U8 desc[UR4][R2.64], R7 ;  /* 0x0000000702007986 */ /* 0x000fe2000c101104 */
[----:B------:R-:W-:Y:S05]  /*0870*/  EXIT ;  /* 0x000000000000794d */ /* 0x000fea0003800000 */
.L_x_0:
[----:B------:R-:W-:-:S00]  /*0880*/  BRA `(.L_x_0) ;  /* 0xfffffffc00fc7947 */ /* 0x000fc0000383ffff */
[----:B------:R-:W-:-:S00]  /*0890*/  NOP ;  /* 0x0000000000007918 */ /* 0x000fc00000000000 */
        /* <DEDUP_REMOVED lines=14> */
.L_x_1:


//--------------------- .nv.global.init           --------------------------
	.section	.nv.global.init,"aw",@progbits
.nv.global.init:
	.type		_$_str,@object
	.size		_$_str,(_$_str_$_2 - _$_str)
_$_str:
        /*0000*/ 	.byte	0x5f, 0x5f, 0x43, 0x55, 0x44, 0x41, 0x5f, 0x46, 0x54, 0x5a, 0x00
	.type		_$_str_$_2,@object
	.size		_$_str_$_2,(.L_1 - _$_str_$_2)
_$_str_$_2:
        /*000b*/ 	.byte	0x5f, 0x5f, 0x43, 0x55, 0x44, 0x41, 0x5f, 0x50, 0x52, 0x45, 0x43, 0x5f, 0x53, 0x51, 0x52, 0x54
        /*001b*/ 	.byte	0x00
.L_1:


//--------------------- .nv.constant0.triton_poi_fused_add_cat_clone_relu_threshold_backward_2 --------------------------
	.section	.nv.constant0.triton_poi_fused_add_cat_clone_relu_threshold_backward_2,"a",@progbits
	.sectionflags	@""
	.align	4
.nv.constant0.triton_poi_fused_add_cat_clone_relu_threshold_backward_2:
	.zero		636
